//
// Generated by NVIDIA NVVM Compiler
//
// Compiler Build ID: CL-36424714
// Cuda compilation tools, release 13.0, V13.0.88
// Based on NVVM 20.0.0
//

.version 9.0
.target sm_100
.address_size 64

	// .globl	_Z11kogge_stonePKiPii
// _ZZ11kogge_stonePKiPiiE4buff has been demoted
// _ZZ16warp_kogge_stonePKiPiiE12warp_results has been demoted

.visible .entry _Z11kogge_stonePKiPii(
	.param .u64 .ptr .align 1 _Z11kogge_stonePKiPii_param_0,
	.param .u64 .ptr .align 1 _Z11kogge_stonePKiPii_param_1,
	.param .u32 _Z11kogge_stonePKiPii_param_2
)
{
	.reg .pred 	%p<6>;
	.reg .b32 	%r<45>;
	.reg .b64 	%rd<9>;
	// demoted variable
	.shared .align 4 .b8 _ZZ11kogge_stonePKiPiiE4buff[8192];
	ld.param.u64 	%rd1, [_Z11kogge_stonePKiPii_param_0];
	ld.param.u64 	%rd2, [_Z11kogge_stonePKiPii_param_1];
	ld.param.u32 	%r15, [_Z11kogge_stonePKiPii_param_2];
	mov.u32 	%r1, %tid.x;
	mov.u32 	%r2, %ntid.x;
	mov.u32 	%r17, %ctaid.x;
	mad.lo.s32 	%r3, %r2, %r17, %r1;
	setp.ge.s32 	%p1, %r3, %r15;
	mov.b32 	%r39, 0;
	@%p1 bra 	$L__BB0_2;
	cvta.to.global.u64 	%rd3, %rd1;
	mul.wide.s32 	%rd4, %r3, 4;
	add.s64 	%rd5, %rd3, %rd4;
	ld.global.nc.u32 	%r39, [%rd5];
$L__BB0_2:
	shl.b32 	%r19, %r1, 2;
	mov.u32 	%r20, _ZZ11kogge_stonePKiPiiE4buff;
	add.s32 	%r6, %r20, %r19;
	st.shared.u32 	[%r6], %r39;
	bar.sync 	0;
	setp.lt.u32 	%p2, %r2, 2;
	mov.b32 	%r44, 0;
	@%p2 bra 	$L__BB0_8;
	mov.b32 	%r42, 0;
	mov.b32 	%r40, 1;
	mov.u32 	%r41, %r2;
$L__BB0_4:
	mov.u32 	%r44, %r41;
	setp.lt.u32 	%p3, %r1, %r40;
	@%p3 bra 	$L__BB0_6;
	add.s32 	%r23, %r42, %r1;
	shl.b32 	%r24, %r42, 2;
	add.s32 	%r25, %r6, %r24;
	ld.shared.u32 	%r26, [%r25];
	sub.s32 	%r27, %r23, %r40;
	shl.b32 	%r28, %r27, 2;
	add.s32 	%r30, %r20, %r28;
	ld.shared.u32 	%r31, [%r30];
	add.s32 	%r43, %r31, %r26;
	bra.uni 	$L__BB0_7;
$L__BB0_6:
	shl.b32 	%r32, %r42, 2;
	add.s32 	%r33, %r6, %r32;
	ld.shared.u32 	%r43, [%r33];
$L__BB0_7:
	shl.b32 	%r34, %r44, 2;
	add.s32 	%r35, %r6, %r34;
	st.shared.u32 	[%r35], %r43;
	bar.sync 	0;
	shl.b32 	%r40, %r40, 1;
	setp.lt.u32 	%p4, %r40, %r2;
	mov.u32 	%r41, %r42;
	mov.u32 	%r42, %r44;
	@%p4 bra 	$L__BB0_4;
$L__BB0_8:
	setp.ge.s32 	%p5, %r3, %r15;
	@%p5 bra 	$L__BB0_10;
	shl.b32 	%r36, %r44, 2;
	add.s32 	%r37, %r6, %r36;
	ld.shared.u32 	%r38, [%r37];
	cvta.to.global.u64 	%rd6, %rd2;
	mul.wide.s32 	%rd7, %r3, 4;
	add.s64 	%rd8, %rd6, %rd7;
	st.global.u32 	[%rd8], %r38;
$L__BB0_10:
	ret;

}
	// .globl	_Z16warp_kogge_stonePKiPii
.visible .entry _Z16warp_kogge_stonePKiPii(
	.param .u64 .ptr .align 1 _Z16warp_kogge_stonePKiPii_param_0,
	.param .u64 .ptr .align 1 _Z16warp_kogge_stonePKiPii_param_1,
	.param .u32 _Z16warp_kogge_stonePKiPii_param_2
)
{
	.reg .pred 	%p<26>;
	.reg .b32 	%r<50>;
	.reg .b64 	%rd<9>;
	// demoted variable
	.shared .align 4 .b8 _ZZ16warp_kogge_stonePKiPiiE12warp_results[128];
	ld.param.u64 	%rd1, [_Z16warp_kogge_stonePKiPii_param_0];
	ld.param.u64 	%rd2, [_Z16warp_kogge_stonePKiPii_param_1];
	ld.param.u32 	%r9, [_Z16warp_kogge_stonePKiPii_param_2];
	mov.u32 	%r1, %tid.x;
	setp.ge.u32 	%p1, %r1, %r9;
	mov.b32 	%r48, 0;
	@%p1 bra 	$L__BB1_2;
	cvta.to.global.u64 	%rd3, %rd1;
	mul.wide.u32 	%rd4, %r1, 4;
	add.s64 	%rd5, %rd3, %rd4;
	ld.global.nc.u32 	%r48, [%rd5];
$L__BB1_2:
	and.b32  	%r4, %r1, 31;
	shfl.sync.up.b32	%r11|%p2, %r48, 1, 0, -1;
	setp.eq.s32 	%p3, %r4, 0;
	selp.b32 	%r12, 0, %r11, %p3;
	add.s32 	%r13, %r12, %r48;
	shfl.sync.up.b32	%r14|%p4, %r13, 2, 0, -1;
	setp.lt.u32 	%p5, %r4, 2;
	selp.b32 	%r15, 0, %r14, %p5;
	add.s32 	%r16, %r15, %r13;
	shfl.sync.up.b32	%r17|%p6, %r16, 4, 0, -1;
	setp.lt.u32 	%p7, %r4, 4;
	selp.b32 	%r18, 0, %r17, %p7;
	add.s32 	%r19, %r18, %r16;
	shfl.sync.up.b32	%r20|%p8, %r19, 8, 0, -1;
	setp.lt.u32 	%p9, %r4, 8;
	selp.b32 	%r21, 0, %r20, %p9;
	add.s32 	%r22, %r21, %r19;
	shfl.sync.up.b32	%r23|%p10, %r22, 16, 0, -1;
	setp.lt.u32 	%p11, %r4, 16;
	selp.b32 	%r24, 0, %r23, %p11;
	add.s32 	%r49, %r24, %r22;
	setp.ne.s32 	%p12, %r4, 31;
	shr.u32 	%r25, %r1, 3;
	and.b32  	%r26, %r25, 124;
	mov.u32 	%r27, _ZZ16warp_kogge_stonePKiPiiE12warp_results;
	add.s32 	%r6, %r27, %r26;
	@%p12 bra 	$L__BB1_4;
	st.shared.u32 	[%r6], %r49;
$L__BB1_4:
	bar.sync 	0;
	setp.gt.u32 	%p13, %r1, 31;
	@%p13 bra 	$L__BB1_6;
	setp.lt.u32 	%p14, %r4, 16;
	setp.lt.u32 	%p15, %r4, 8;
	setp.lt.u32 	%p16, %r4, 4;
	setp.lt.u32 	%p17, %r4, 2;
	setp.eq.s32 	%p18, %r4, 0;
	shl.b32 	%r28, %r4, 2;
	add.s32 	%r30, %r27, %r28;
	ld.shared.u32 	%r31, [%r30];
	shfl.sync.up.b32	%r32|%p19, %r31, 1, 0, -1;
	selp.b32 	%r33, 0, %r32, %p18;
	add.s32 	%r34, %r33, %r31;
	shfl.sync.up.b32	%r35|%p20, %r34, 2, 0, -1;
	selp.b32 	%r36, 0, %r35, %p17;
	add.s32 	%r37, %r36, %r34;
	shfl.sync.up.b32	%r38|%p21, %r37, 4, 0, -1;
	selp.b32 	%r39, 0, %r38, %p16;
	add.s32 	%r40, %r39, %r37;
	shfl.sync.up.b32	%r41|%p22, %r40, 8, 0, -1;
	selp.b32 	%r42, 0, %r41, %p15;
	add.s32 	%r43, %r42, %r40;
	shfl.sync.up.b32	%r44|%p23, %r43, 16, 0, -1;
	selp.b32 	%r45, 0, %r44, %p14;
	add.s32 	%r46, %r45, %r43;
	st.shared.u32 	[%r30], %r46;
$L__BB1_6:
	setp.lt.u32 	%p24, %r1, 32;
	bar.sync 	0;
	@%p24 bra 	$L__BB1_8;
	ld.shared.u32 	%r47, [%r6+-4];
	add.s32 	%r49, %r47, %r49;
$L__BB1_8:
	setp.ge.u32 	%p25, %r1, %r9;
	@%p25 bra 	$L__BB1_10;
	cvta.to.global.u64 	%rd6, %rd2;
	mul.wide.u32 	%rd7, %r1, 4;
	add.s64 	%rd8, %rd6, %rd7;
	st.global.u32 	[%rd8], %r49;
$L__BB1_10:
	ret;

}


// ===== COMPILED SASS (sm_100) =====

	.target	sm_100

	.elftype	@"ET_EXEC"


//--------------------- .note.nv.tkinfo           --------------------------
	.section	.note.nv.tkinfo,"",@"SHT_NOTE"
	.sectionflags	@"SHF_NOTE_NV_TKINFO"
	.tkinfo
        /*0018*/ 	.word	0x00000002
        /*0030*/ 	.string	""
        /*0030*/ 	.string	"ptxas"
        /*0030*/ 	.string	"Cuda compilation tools, release 13.0, V13.0.88"
        /*0030*/ 	.string	"Build cuda_13.0.r13.0/compiler.36424714_0"
        /*0030*/ 	.string	"-arch sm_100 -m 64 "



//--------------------- .note.nv.cuinfo           --------------------------
	.section	.note.nv.cuinfo,"",@"SHT_NOTE"
	.sectionflags	@"SHF_NOTE_NV_CUINFO"
        /*0018*/ 	.short	0x0002
        /*001a*/ 	.short	0x0064
        /*001c*/ 	.short	0x0082
	.zero		2


//--------------------- .nv.info                  --------------------------
	.section	.nv.info,"",@"SHT_CUDA_INFO"
	.align	4


	//----- nvinfo : EIATTR_REGCOUNT
	.align		4
        /*0000*/ 	.byte	0x04, 0x2f
        /*0002*/ 	.short	(.L_1 - .L_0)
	.align		4
.L_0:
        /*0004*/ 	.word	index@(_Z11kogge_stonePKiPii)
        /*0008*/ 	.word	0x0000000e


	//----- nvinfo : EIATTR_FRAME_SIZE
	.align		4
.L_1:
        /*000c*/ 	.byte	0x04, 0x11
        /*000e*/ 	.short	(.L_3 - .L_2)
	.align		4
.L_2:
        /*0010*/ 	.word	index@(_Z11kogge_stonePKiPii)
        /*0014*/ 	.word	0x00000000


	//----- nvinfo : EIATTR_REGCOUNT
	.align		4
.L_3:
        /*0018*/ 	.byte	0x04, 0x2f
        /*001a*/ 	.short	(.L_5 - .L_4)
	.align		4
.L_4:
        /*001c*/ 	.word	index@(_Z16warp_kogge_stonePKiPii)
        /*0020*/ 	.word	0x00000012


	//----- nvinfo : EIATTR_FRAME_SIZE
	.align		4
.L_5:
        /*0024*/ 	.byte	0x04, 0x11
        /*0026*/ 	.short	(.L_7 - .L_6)
	.align		4
.L_6:
        /*0028*/ 	.word	index@(_Z16warp_kogge_stonePKiPii)
        /*002c*/ 	.word	0x00000000


	//----- nvinfo : EIATTR_MIN_STACK_SIZE
	.align		4
.L_7:
        /*0030*/ 	.byte	0x04, 0x12
        /*0032*/ 	.short	(.L_9 - .L_8)
	.align		4
.L_8:
        /*0034*/ 	.word	index@(_Z16warp_kogge_stonePKiPii)
        /*0038*/ 	.word	0x00000000


	//----- nvinfo : EIATTR_MIN_STACK_SIZE
	.align		4
.L_9:
        /*003c*/ 	.byte	0x04, 0x12
        /*003e*/ 	.short	(.L_11 - .L_10)
	.align		4
.L_10:
        /*0040*/ 	.word	index@(_Z11kogge_stonePKiPii)
        /*0044*/ 	.word	0x00000000
.L_11:


//--------------------- .nv.compat                --------------------------
	.section	.nv.compat,"",@"SHT_CUDA_COMPAT_INFO"
	.align	4
        /*0000*/ 	.byte	0x02, 0x09, 0x00, 0x00, 0x02, 0x02, 0x01, 0x00, 0x02, 0x05, 0x05, 0x00, 0x03, 0x07, 0x01, 0x01
        /*0010*/ 	.byte	0x02, 0x03, 0x00, 0x00, 0x02, 0x06, 0x01, 0x00, 0x04, 0x0b, 0x08, 0x00, 0x09, 0x00, 0x00, 0x00
        /*0020*/ 	.byte	0x00, 0x00, 0x00, 0x00


//--------------------- .nv.info._Z16warp_kogge_stonePKiPii --------------------------
	.section	.nv.info._Z16warp_kogge_stonePKiPii,"",@"SHT_CUDA_INFO"
	.sectionflags	@""
	.align	4


	//----- nvinfo : EIATTR_CUDA_API_VERSION
	.align		4
        /*0000*/ 	.byte	0x04, 0x37
        /*0002*/ 	.short	(.L_13 - .L_12)
.L_12:
        /*0004*/ 	.word	0x00000082


	//----- nvinfo : EIATTR_KPARAM_INFO
	.align		4
.L_13:
        /*0008*/ 	.byte	0x04, 0x17
        /*000a*/ 	.short	(.L_15 - .L_14)
.L_14:
        /*000c*/ 	.word	0x00000000
        /*0010*/ 	.short	0x0002
        /*0012*/ 	.short	0x0010
        /*0014*/ 	.byte	0x00, 0xf0, 0x11, 0x00


	//----- nvinfo : EIATTR_KPARAM_INFO
	.align		4
.L_15:
        /*0018*/ 	.byte	0x04, 0x17
        /*001a*/ 	.short	(.L_17 - .L_16)
.L_16:
        /*001c*/ 	.word	0x00000000
        /*0020*/ 	.short	0x0001
        /*0022*/ 	.short	0x0008
        /*0024*/ 	.byte	0x00, 0xf5, 0x21, 0x00


	//----- nvinfo : EIATTR_KPARAM_INFO
	.align		4
.L_17:
        /*0028*/ 	.byte	0x04, 0x17
        /*002a*/ 	.short	(.L_19 - .L_18)
.L_18:
        /*002c*/ 	.word	0x00000000
        /*0030*/ 	.short	0x0000
        /*0032*/ 	.short	0x0000
        /*0034*/ 	.byte	0x00, 0xf5, 0x21, 0x00


	//----- nvinfo : EIATTR_SPARSE_MMA_MASK
	.align		4
.L_19:
        /*0038*/ 	.byte	0x03, 0x50
        /*003a*/ 	.short	0x0000


	//----- nvinfo : EIATTR_MAXREG_COUNT
	.align		4
        /*003c*/ 	.byte	0x03, 0x1b
        /*003e*/ 	.short	0x00ff


	//----- nvinfo : EIATTR_NUM_BARRIERS
	.align		4
        /*0040*/ 	.byte	0x02, 0x4c
        /*0042*/ 	.byte	0x01
	.zero		1


	//----- nvinfo : EIATTR_MERCURY_ISA_VERSION
	.align		4
        /*0044*/ 	.byte	0x03, 0x5f
        /*0046*/ 	.short	0x0101


	//----- nvinfo : EIATTR_COOP_GROUP_MASK_REGIDS
	.align		4
        /*0048*/ 	.byte	0x04, 0x29
        /*004a*/ 	.short	(.L_21 - .L_20)


	//   ....[0]....
.L_20:
        /*004c*/ 	.word	0xffffffff


	//   ....[1]....
        /*0050*/ 	.word	0xffffffff


	//   ....[2]....
        /*0054*/ 	.word	0xffffffff


	//   ....[3]....
        /*0058*/ 	.word	0xffffffff


	//   ....[4]....
        /*005c*/ 	.word	0xffffffff


	//   ....[5]....
        /*0060*/ 	.word	0xffffffff


	//   ....[6]....
        /*0064*/ 	.word	0xffffffff


	//   ....[7]....
        /*0068*/ 	.word	0xffffffff


	//   ....[8]....
        /*006c*/ 	.word	0xffffffff


	//   ....[9]....
        /*0070*/ 	.word	0xffffffff


	//   ....[10]....
        /*0074*/ 	.word	0x0500000a


	//   ....[11]....
        /*0078*/ 	.word	0x0500000a


	//   ....[12]....
        /*007c*/ 	.word	0x0500000a


	//   ....[13]....
        /*0080*/ 	.word	0x0500000a


	//   ....[14]....
        /*0084*/ 	.word	0x0500000a


	//----- nvinfo : EIATTR_COOP_GROUP_INSTR_OFFSETS
	.align		4
.L_21:
        /*0088*/ 	.byte	0x04, 0x28
        /*008a*/ 	.short	(.L_23 - .L_22)


	//   ....[0]....
.L_22:
        /*008c*/ 	.word	0x00000110


	//   ....[1]....
        /*0090*/ 	.word	0x00000150


	//   ....[2]....
        /*0094*/ 	.word	0x00000190


	//   ....[3]....
        /*0098*/ 	.word	0x000001d0


	//   ....[4]....
        /*009c*/ 	.word	0x00000200


	//   ....[5]....
        /*00a0*/ 	.word	0x000002c0


	//   ....[6]....
        /*00a4*/ 	.word	0x000002f0


	//   ....[7]....
        /*00a8*/ 	.word	0x00000320


	//   ....[8]....
        /*00ac*/ 	.word	0x00000350


	//   ....[9]....
        /*00b0*/ 	.word	0x00000380


	//   ....[10]....
        /*00b4*/ 	.word	0x000004b0


	//   ....[11]....
        /*00b8*/ 	.word	0x00000530


	//   ....[12]....
        /*00bc*/ 	.word	0x000005b0


	//   ....[13]....
        /*00c0*/ 	.word	0x00000630


	//   ....[14]....
        /*00c4*/ 	.word	0x000006b0


	//----- nvinfo : EIATTR_VRC_CTA_INIT_COUNT
	.align		4
.L_23:
        /*00c8*/ 	.byte	0x02, 0x4a
	.zero		1
	.zero		1


	//----- nvinfo : EIATTR_EXIT_INSTR_OFFSETS
	.align		4
        /*00cc*/ 	.byte	0x04, 0x1c
        /*00ce*/ 	.short	(.L_25 - .L_24)


	//   ....[0]....
.L_24:
        /*00d0*/ 	.word	0x00000400


	//   ....[1]....
        /*00d4*/ 	.word	0x00000450


	//----- nvinfo : EIATTR_CRS_STACK_SIZE
	.align		4
.L_25:
        /*00d8*/ 	.byte	0x04, 0x1e
        /*00da*/ 	.short	(.L_27 - .L_26)
.L_26:
        /*00dc*/ 	.word	0x00000000


	//----- nvinfo : EIATTR_CBANK_PARAM_SIZE
	.align		4
.L_27:
        /*00e0*/ 	.byte	0x03, 0x19
        /*00e2*/ 	.short	0x0014


	//----- nvinfo : EIATTR_PARAM_CBANK
	.align		4
        /*00e4*/ 	.byte	0x04, 0x0a
        /*00e6*/ 	.short	(.L_29 - .L_28)
	.align		4
.L_28:
        /*00e8*/ 	.word	index@(.nv.constant0._Z16warp_kogge_stonePKiPii)
        /*00ec*/ 	.short	0x0380
        /*00ee*/ 	.short	0x0014


	//----- nvinfo : EIATTR_SW_WAR
	.align		4
.L_29:
        /*00f0*/ 	.byte	0x04, 0x36
        /*00f2*/ 	.short	(.L_31 - .L_30)
.L_30:
        /*00f4*/ 	.word	0x00000008
.L_31:


//--------------------- .nv.info._Z11kogge_stonePKiPii --------------------------
	.section	.nv.info._Z11kogge_stonePKiPii,"",@"SHT_CUDA_INFO"
	.sectionflags	@""
	.align	4


	//----- nvinfo : EIATTR_CUDA_API_VERSION
	.align		4
        /*0000*/ 	.byte	0x04, 0x37
        /*0002*/ 	.short	(.L_33 - .L_32)
.L_32:
        /*0004*/ 	.word	0x00000082


	//----- nvinfo : EIATTR_KPARAM_INFO
	.align		4
.L_33:
        /*0008*/ 	.byte	0x04, 0x17
        /*000a*/ 	.short	(.L_35 - .L_34)
.L_34:
        /*000c*/ 	.word	0x00000000
        /*0010*/ 	.short	0x0002
        /*0012*/ 	.short	0x0010
        /*0014*/ 	.byte	0x00, 0xf0, 0x11, 0x00


	//----- nvinfo : EIATTR_KPARAM_INFO
	.align		4
.L_35:
        /*0018*/ 	.byte	0x04, 0x17
        /*001a*/ 	.short	(.L_37 - .L_36)
.L_36:
        /*001c*/ 	.word	0x00000000
        /*0020*/ 	.short	0x0001
        /*0022*/ 	.short	0x0008
        /*0024*/ 	.byte	0x00, 0xf5, 0x21, 0x00


	//----- nvinfo : EIATTR_KPARAM_INFO
	.align		4
.L_37:
        /*0028*/ 	.byte	0x04, 0x17
        /*002a*/ 	.short	(.L_39 - .L_38)
.L_38:
        /*002c*/ 	.word	0x00000000
        /*0030*/ 	.short	0x0000
        /*0032*/ 	.short	0x0000
        /*0034*/ 	.byte	0x00, 0xf5, 0x21, 0x00


	//----- nvinfo : EIATTR_SPARSE_MMA_MASK
	.align		4
.L_39:
        /*0038*/ 	.byte	0x03, 0x50
        /*003a*/ 	.short	0x0000


	//----- nvinfo : EIATTR_MAXREG_COUNT
	.align		4
        /*003c*/ 	.byte	0x03, 0x1b
        /*003e*/ 	.short	0x00ff


	//----- nvinfo : EIATTR_NUM_BARRIERS
	.align		4
        /*0040*/ 	.byte	0x02, 0x4c
        /*0042*/ 	.byte	0x01
	.zero		1


	//----- nvinfo : EIATTR_MERCURY_ISA_VERSION
	.align		4
        /*0044*/ 	.byte	0x03, 0x5f
        /*0046*/ 	.short	0x0101


	//----- nvinfo : EIATTR_VRC_CTA_INIT_COUNT
	.align		4
        /*0048*/ 	.byte	0x02, 0x4a
	.zero		1
	.zero		1


	//----- nvinfo : EIATTR_EXIT_INSTR_OFFSETS
	.align		4
        /*004c*/ 	.byte	0x04, 0x1c
        /*004e*/ 	.short	(.L_41 - .L_40)


	//   ....[0]....
.L_40:
        /*0050*/ 	.word	0x000002a0


	//   ....[1]....
        /*0054*/ 	.word	0x00000300


	//----- nvinfo : EIATTR_CBANK_PARAM_SIZE
	.align		4
.L_41:
        /*0058*/ 	.byte	0x03, 0x19
        /*005a*/ 	.short	0x0014


	//----- nvinfo : EIATTR_PARAM_CBANK
	.align		4
        /*005c*/ 	.byte	0x04, 0x0a
        /*005e*/ 	.short	(.L_43 - .L_42)
	.align		4
.L_42:
        /*0060*/ 	.word	index@(.nv.constant0._Z11kogge_stonePKiPii)
        /*0064*/ 	.short	0x0380
        /*0066*/ 	.short	0x0014


	//----- nvinfo : EIATTR_SW_WAR
	.align		4
.L_43:
        /*0068*/ 	.byte	0x04, 0x36
        /*006a*/ 	.short	(.L_45 - .L_44)
.L_44:
        /*006c*/ 	.word	0x00000008
.L_45:


//--------------------- .nv.callgraph             --------------------------
	.section	.nv.callgraph,"",@"SHT_CUDA_CALLGRAPH"
	.align	4
	.sectionentsize	8
	.align		4
        /*0000*/ 	.word	0x00000000
	.align		4
        /*0004*/ 	.word	0xffffffff
	.align		4
        /*0008*/ 	.word	0x00000000
	.align		4
        /*000c*/ 	.word	0xfffffffe
	.align		4
        /*0010*/ 	.word	0x00000000
	.align		4
        /*0014*/ 	.word	0xfffffffd
	.align		4
        /*0018*/ 	.word	0x00000000
	.align		4
        /*001c*/ 	.word	0xfffffffc


//--------------------- .text._Z16warp_kogge_stonePKiPii --------------------------
	.section	.text._Z16warp_kogge_stonePKiPii,"ax",@progbits
	.align	128
        .global         _Z16warp_kogge_stonePKiPii
        .type           _Z16warp_kogge_stonePKiPii,@function
        .size           _Z16warp_kogge_stonePKiPii,(.L_x_12 - _Z16warp_kogge_stonePKiPii)
        .other          _Z16warp_kogge_stonePKiPii,@"STO_CUDA_ENTRY STV_DEFAULT"
_Z16warp_kogge_stonePKiPii:
.text._Z16warp_kogge_stonePKiPii:
[----:B------:R-:W-:Y:S01]  /*0000*/  LDC R1, c[0x0][0x37c] ;  /* 0x0000df00ff017b82 */ /* 0x000fe20000000800 */
[----:B------:R-:W0:Y:S01]  /*0010*/  S2R R0, SR_TID.X ;  /* 0x0000000000007919 */ /* 0x000e220000002100 */
[----:B------:R-:W0:Y:S01]  /*0020*/  LDCU UR4, c[0x0][0x390] ;  /* 0x00007200ff0477ac */ /* 0x000e220008000800 */
[----:B------:R-:W-:Y:S01]  /*0030*/  IMAD.MOV.U32 R4, RZ, RZ, RZ ;  /* 0x000000ffff047224 */ /* 0x000fe200078e00ff */
[----:B------:R-:W1:Y:S01]  /*0040*/  LDCU.64 UR6, c[0x0][0x358] ;  /* 0x00006b00ff0677ac */ /* 0x000e620008000a00 */
[----:B0-----:R-:W-:-:S13]  /*0050*/  ISETP.GE.U32.AND P0, PT, R0, UR4, PT ;  /* 0x0000000400007c0c */ /* 0x001fda000bf06070 */
[----:B------:R-:W0:Y:S02]  /*0060*/  @!P0 LDC.64 R2, c[0x0][0x380] ;  /* 0x0000e000ff028b82 */ /* 0x000e240000000a00 */
[----:B0-----:R-:W-:-:S05]  /*0070*/  @!P0 IMAD.WIDE.U32 R2, R0, 0x4, R2 ;  /* 0x0000000400028825 */ /* 0x001fca00078e0002 */
[----:B-1----:R-:W2:Y:S01]  /*0080*/  @!P0 LDG.E.CONSTANT R4, desc[UR6][R2.64] ;  /* 0x0000000602048981 */ /* 0x002ea2000c1e9900 */
[----:B------:R-:W-:Y:S01]  /*0090*/  LOP3.LUT P1, R6, R0, 0x1f, RZ, 0xc0, !PT ;  /* 0x0000001f00067812 */ /* 0x000fe2000782c0ff */
[----:B------:R-:W0:Y:S01]  /*00a0*/  S2UR UR5, SR_CgaCtaId ;  /* 0x00000000000579c3 */ /* 0x000e220000008800 */
[----:B------:R-:W-:Y:S02]  /*00b0*/  UMOV UR4, 0x400 ;  /* 0x0000040000047882 */ /* 0x000fe40000000000 */
[C---:B------:R-:W-:Y:S02]  /*00c0*/  ISETP.GE.U32.AND P4, PT, R6.reuse, 0x2, PT ;  /* 0x000000020600780c */ /* 0x040fe40003f86070 */
[C---:B------:R-:W-:Y:S02]  /*00d0*/  ISETP.GE.U32.AND P3, PT, R6.reuse, 0x4, PT ;  /* 0x000000040600780c */ /* 0x040fe40003f66070 */
[C---:B------:R-:W-:Y:S02]  /*00e0*/  ISETP.GE.U32.AND P2, PT, R6.reuse, 0x8, PT ;  /* 0x000000080600780c */ /* 0x040fe40003f46070 */
[----:B------:R-:W-:Y:S01]  /*00f0*/  ISETP.NE.AND P5, PT, R6, 0x1f, PT ;  /* 0x0000001f0600780c */ /* 0x000fe20003fa5270 */
[----:B0-----:R-:W-:Y:S01]  /*0100*/  ULEA UR4, UR5, UR4, 0x18 ;  /* 0x0000000405047291 */ /* 0x001fe2000f8ec0ff */
[----:B--2---:R-:W0:Y:S02]  /*0110*/  SHFL.UP PT, R5, R4, 0x1, RZ ;  /* 0x0420000004057989 */ /* 0x004e2400000e00ff */
[----:B0-----:R-:W-:-:S02]  /*0120*/  SEL R5, R5, RZ, P1 ;  /* 0x000000ff05057207 */ /* 0x001fc40000800000 */
[----:B------:R-:W-:-:S03]  /*0130*/  ISETP.GE.U32.AND P1, PT, R6, 0x10, PT ;  /* 0x000000100600780c */ /* 0x000fc60003f26070 */
[----:B------:R-:W-:-:S05]  /*0140*/  IMAD.IADD R5, R5, 0x1, R4 ;  /* 0x0000000105057824 */ /* 0x000fca00078e0204 */
[----:B------:R-:W0:Y:S02]  /*0150*/  SHFL.UP PT, R7, R5, 0x2, RZ ;  /* 0x0440000005077989 */ /* 0x000e2400000e00ff */
[----:B0-----:R-:W-:-:S05]  /*0160*/  SEL R8, R7, RZ, P4 ;  /* 0x000000ff07087207 */ /* 0x001fca0002000000 */
[----:B------:R-:W-:Y:S01]  /*0170*/  IMAD.IADD R8, R5, 0x1, R8 ;  /* 0x0000000105087824 */ /* 0x000fe200078e0208 */
[----:B------:R-:W-:-:S04]  /*0180*/  SHF.R.U32.HI R5, RZ, 0x3, R0 ;  /* 0x00000003ff057819 */ /* 0x000fc80000011600 */
[----:B------:R-:W0:Y:S01]  /*0190*/  SHFL.UP PT, R7, R8, 0x4, RZ ;  /* 0x0480000008077989 */ /* 0x000e2200000e00ff */
[----:B------:R-:W-:Y:S02]  /*01a0*/  LOP3.LUT R5, R5, 0x7c, RZ, 0xc0, !PT ;  /* 0x0000007c05057812 */ /* 0x000fe400078ec0ff */
[----:B0-----:R-:W-:-:S05]  /*01b0*/  SEL R7, R7, RZ, P3 ;  /* 0x000000ff07077207 */ /* 0x001fca0001800000 */
[----:B------:R-:W-:-:S05]  /*01c0*/  IMAD.IADD R7, R8, 0x1, R7 ;  /* 0x0000000108077824 */ /* 0x000fca00078e0207 */
[----:B------:R-:W0:Y:S02]  /*01d0*/  SHFL.UP PT, R2, R7, 0x8, RZ ;  /* 0x0500000007027989 */ /* 0x000e2400000e00ff */
[----:B0-----:R-:W-:-:S05]  /*01e0*/  SEL R2, R2, RZ, P2 ;  /* 0x000000ff02027207 */ /* 0x001fca0001000000 */
[----:B------:R-:W-:-:S05]  /*01f0*/  IMAD.IADD R3, R7, 0x1, R2 ;  /* 0x0000000107037824 */ /* 0x000fca00078e0202 */
[----:B------:R-:W0:Y:S02]  /*0200*/  SHFL.UP PT, R2, R3, 0x10, RZ ;  /* 0x0600000003027989 */ /* 0x000e2400000e00ff */
[----:B0-----:R-:W-:-:S05]  /*0210*/  SEL R2, R2, RZ, P1 ;  /* 0x000000ff02027207 */ /* 0x001fca0000800000 */
[----:B------:R-:W-:-:S05]  /*0220*/  IMAD.IADD R2, R3, 0x1, R2 ;  /* 0x0000000103027824 */ /* 0x000fca00078e0202 */
[----:B------:R0:W-:Y:S01]  /*0230*/  @!P5 STS [R5+UR4], R2 ;  /* 0x000000020500d988 */ /* 0x0001e20008000804 */
[----:B------:R-:W-:Y:S01]  /*0240*/  BAR.SYNC.DEFER_BLOCKING 0x0 ;  /* 0x0000000000007b1d */ /* 0x000fe20000010000 */
[----:B------:R-:W-:-:S13]  /*0250*/  ISETP.GT.U32.AND P5, PT, R0, 0x1f, PT ;  /* 0x0000001f0000780c */ /* 0x000fda0003fa4070 */
[----:B0-----:R-:W-:Y:S05]  /*0260*/  @P5 BRA `(.L_x_0) ;  /* 0x0000000000545947 */ /* 0x001fea0003800000 */
[C---:B------:R-:W-:Y:S01]  /*0270*/  LEA R3, R6.reuse, UR4, 0x2 ;  /* 0x0000000406037c11 */ /* 0x040fe2000f8e10ff */
[----:B------:R-:W-:Y:S01]  /*0280*/  UMOV UR5, 0xffffffff ;  /* 0xffffffff00057882 */ /* 0x000fe20000000000 */
[----:B------:R-:W-:-:S03]  /*0290*/  ISETP.NE.AND P5, PT, R6, RZ, PT ;  /* 0x000000ff0600720c */ /* 0x000fc60003fa5270 */
[----:B------:R0:W1:Y:S01]  /*02a0*/  LDS R4, [R3] ;  /* 0x0000000003047984 */ /* 0x0000620000000800 */
[----:B------:R-:W-:Y:S09]  /*02b0*/  BRA.DIV UR5, `(.L_x_1) ;  /* 0x0000000205687947 */ /* 0x000ff2000b800000 */
[----:B-1----:R-:W1:Y:S02]  /*02c0*/  SHFL.UP PT, R6, R4, 0x1, RZ ;  /* 0x0420000004067989 */ /* 0x002e6400000e00ff */
[----:B-1----:R-:W-:-:S04]  /*02d0*/  SEL R7, R6, RZ, P5 ;  /* 0x000000ff06077207 */ /* 0x002fc80002800000 */
[----:B------:R-:W-:-:S05]  /*02e0*/  IADD3 R7, PT, PT, R4, R7, RZ ;  /* 0x0000000704077210 */ /* 0x000fca0007ffe0ff */
[----:B------:R-:W1:Y:S02]  /*02f0*/  SHFL.UP PT, R6, R7, 0x2, RZ ;  /* 0x0440000007067989 */ /* 0x000e6400000e00ff */
[----:B-1----:R-:W-:-:S05]  /*0300*/  SEL R6, R6, RZ, P4 ;  /* 0x000000ff06067207 */ /* 0x002fca0002000000 */
[----:B------:R-:W-:-:S05]  /*0310*/  IMAD.IADD R6, R7, 0x1, R6 ;  /* 0x0000000107067824 */ /* 0x000fca00078e0206 */
[----:B------:R-:W1:Y:S02]  /*0320*/  SHFL.UP PT, R8, R6, 0x4, RZ ;  /* 0x0480000006087989 */ /* 0x000e6400000e00ff */
[----:B-1----:R-:W-:-:S05]  /*0330*/  SEL R9, R8, RZ, P3 ;  /* 0x000000ff08097207 */ /* 0x002fca0001800000 */
[----:B------:R-:W-:-:S05]  /*0340*/  IMAD.IADD R9, R6, 0x1, R9 ;  /* 0x0000000106097824 */ /* 0x000fca00078e0209 */
[----:B------:R-:W1:Y:S02]  /*0350*/  SHFL.UP PT, R8, R9, 0x8, RZ ;  /* 0x0500000009087989 */ /* 0x000e6400000e00ff */
[----:B-1----:R-:W-:-:S05]  /*0360*/  SEL R8, R8, RZ, P2 ;  /* 0x000000ff08087207 */ /* 0x002fca0001000000 */
[----:B------:R-:W-:-:S05]  /*0370*/  IMAD.IADD R8, R9, 0x1, R8 ;  /* 0x0000000109087824 */ /* 0x000fca00078e0208 */
[----:B------:R1:W2:Y:S02]  /*0380*/  SHFL.UP PT, R4, R8, 0x10, RZ ;  /* 0x0600000008047989 */ /* 0x0002a400000e00ff */
.L_x_7:
[----:B--2---:R-:W-:-:S05]  /*0390*/  SEL R7, R4, RZ, P1 ;  /* 0x000000ff04077207 */ /* 0x004fca0000800000 */
[----:B-1----:R-:W-:-:S05]  /*03a0*/  IMAD.IADD R8, R8, 0x1, R7 ;  /* 0x0000000108087824 */ /* 0x002fca00078e0207 */
[----:B------:R1:W-:Y:S02]  /*03b0*/  STS [R3], R8 ;  /* 0x0000000803007388 */ /* 0x0003e40000000800 */
.L_x_0:
[----:B------:R-:W-:Y:S05]  /*03c0*/  WARPSYNC.ALL ;  /* 0x0000000000007948 */ /* 0x000fea0003800000 */
[----:B------:R-:W-:Y:S01]  /*03d0*/  BAR.SYNC.DEFER_BLOCKING 0x0 ;  /* 0x0000000000007b1d */ /* 0x000fe20000010000 */
[----:B------:R-:W-:-:S13]  /*03e0*/  ISETP.GE.U32.AND P1, PT, R0, 0x20, PT ;  /* 0x000000200000780c */ /* 0x000fda0003f26070 */
[----:B01----:R0:W1:Y:S01]  /*03f0*/  @P1 LDS R3, [R5+UR4+-0x4] ;  /* 0xfffffc0405031984 */ /* 0x0030620008000800 */
[----:B------:R-:W-:Y:S05]  /*0400*/  @P0 EXIT ;  /* 0x000000000000094d */ /* 0x000fea0003800000 */
[----:B0-----:R-:W0:Y:S01]  /*0410*/  LDC.64 R4, c[0x0][0x388] ;  /* 0x0000e200ff047b82 */ /* 0x001e220000000a00 */
[----:B-1----:R-:W-:Y:S02]  /*0420*/  @P1 IMAD.IADD R2, R2, 0x1, R3 ;  /* 0x0000000102021824 */ /* 0x002fe400078e0203 */
[----:B0-----:R-:W-:-:S05]  /*0430*/  IMAD.WIDE.U32 R4, R0, 0x4, R4 ;  /* 0x0000000400047825 */ /* 0x001fca00078e0004 */
[----:B------:R-:W-:Y:S01]  /*0440*/  STG.E desc[UR6][R4.64], R2 ;  /* 0x0000000204007986 */ /* 0x000fe2000c101906 */
[----:B------:R-:W-:Y:S05]  /*0450*/  EXIT ;  /* 0x000000000000794d */ /* 0x000fea0003800000 */
.L_x_1:
[----:B-1----:R-:W-:Y:S01]  /*0460*/  MOV R13, R4 ;  /* 0x00000004000d7202 */ /* 0x002fe20000000f00 */
[----:B------:R-:W-:Y:S02]  /*0470*/  IMAD.MOV.U32 R12, RZ, RZ, 0x1 ;  /* 0x00000001ff0c7424 */ /* 0x000fe400078e00ff */
[----:B------:R-:W-:Y:S02]  /*0480*/  IMAD.MOV.U32 R15, RZ, RZ, RZ ;  /* 0x000000ffff0f7224 */ /* 0x000fe400078e00ff */
[----:B------:R-:W-:-:S07]  /*0490*/  IMAD.MOV.U32 R10, RZ, RZ, -0x1 ;  /* 0xffffffffff0a7424 */ /* 0x000fce00078e00ff */
[----:B0-----:R-:W-:Y:S05]  /*04a0*/  WARPSYNC.COLLECTIVE R10, `(.L_x_2) ;  /* 0x000000000a087348 */ /* 0x001fea0003c00000 */
[----:B------:R1:W2:Y:S02]  /*04b0*/  SHFL.UP P6, R11, R13, R12, R15 ;  /* 0x0400000c0d0b7389 */ /* 0x0002a400000c000f */
[----:B012---:R-:W-:Y:S05]  /*04c0*/  ENDCOLLECTIVE ;  /* 0x000000000000791b */ /* 0x007fea0003800000 */
.L_x_2:
[----:B------:R-:W-:Y:S02]  /*04d0*/  IMAD.MOV.U32 R12, RZ, RZ, 0x2 ;  /* 0x00000002ff0c7424 */ /* 0x000fe400078e00ff */
[----:B------:R-:W-:-:S05]  /*04e0*/  IMAD.MOV.U32 R6, RZ, RZ, R11 ;  /* 0x000000ffff067224 */ /* 0x000fca00078e000b */
[----:B------:R-:W-:-:S05]  /*04f0*/  SEL R7, R6, RZ, P5 ;  /* 0x000000ff06077207 */ /* 0x000fca0002800000 */
[----:B------:R-:W-:-:S05]  /*0500*/  IMAD.IADD R7, R4, 0x1, R7 ;  /* 0x0000000104077824 */ /* 0x000fca00078e0207 */
[----:B------:R-:W-:-:S07]  /*0510*/  MOV R13, R7 ;  /* 0x00000007000d7202 */ /* 0x000fce0000000f00 */
[----:B------:R-:W-:Y:S05]  /*0520*/  WARPSYNC.COLLECTIVE R10, `(.L_x_3) ;  /* 0x000000000a087348 */ /* 0x000fea0003c00000 */
[----:B------:R0:W1:Y:S02]  /*0530*/  SHFL.UP P6, R11, R13, R12, R15 ;  /* 0x0400000c0d0b7389 */ /* 0x00006400000c000f */
[----:B01----:R-:W-:Y:S05]  /*0540*/  ENDCOLLECTIVE ;  /* 0x000000000000791b */ /* 0x003fea0003800000 */
.L_x_3:
[----:B------:R-:W-:Y:S02]  /*0550*/  IMAD.MOV.U32 R12, RZ, RZ, 0x4 ;  /* 0x00000004ff0c7424 */ /* 0x000fe400078e00ff */
[----:B------:R-:W-:-:S05]  /*0560*/  IMAD.MOV.U32 R6, RZ, RZ, R11 ;  /* 0x000000ffff067224 */ /* 0x000fca00078e000b */
[----:B------:R-:W-:-:S05]  /*0570*/  SEL R6, R6, RZ, P4 ;  /* 0x000000ff06067207 */ /* 0x000fca0002000000 */
[----:B------:R-:W-:-:S04]  /*0580*/  IMAD.IADD R6, R7, 0x1, R6 ;  /* 0x0000000107067824 */ /* 0x000fc800078e0206 */
[----:B------:R-:W-:-:S07]  /*0590*/  IMAD.MOV.U32 R13, RZ, RZ, R6 ;  /* 0x000000ffff0d7224 */ /* 0x000fce00078e0006 */
[----:B------:R-:W-:Y:S05]  /*05a0*/  WARPSYNC.COLLECTIVE R10, `(.L_x_4) ;  /* 0x000000000a087348 */ /* 0x000fea0003c00000 */
[----:B------:R0:W1:Y:S02]  /*05b0*/  SHFL.UP P6, R11, R13, R12, R15 ;  /* 0x0400000c0d0b7389 */ /* 0x00006400000c000f */
[----:B01----:R-:W-:Y:S05]  /*05c0*/  ENDCOLLECTIVE ;  /* 0x000000000000791b */ /* 0x003fea0003800000 */
.L_x_4:
[----:B------:R-:W-:Y:S01]  /*05d0*/  IMAD.MOV.U32 R12, RZ, RZ, 0x8 ;  /* 0x00000008ff0c7424 */ /* 0x000fe200078e00ff */
[----:B------:R-:W-:-:S04]  /*05e0*/  MOV R8, R11 ;  /* 0x0000000b00087202 */ /* 0x000fc80000000f00 */
[----:B------:R-:W-:-:S05]  /*05f0*/  SEL R9, R8, RZ, P3 ;  /* 0x000000ff08097207 */ /* 0x000fca0001800000 */
[----:B------:R-:W-:-:S04]  /*0600*/  IMAD.IADD R9, R6, 0x1, R9 ;  /* 0x0000000106097824 */ /* 0x000fc800078e0209 */
[----:B------:R-:W-:-:S07]  /*0610*/  IMAD.MOV.U32 R13, RZ, RZ, R9 ;  /* 0x000000ffff0d7224 */ /* 0x000fce00078e0009 */
[----:B------:R-:W-:Y:S05]  /*0620*/  WARPSYNC.COLLECTIVE R10, `(.L_x_5) ;  /* 0x000000000a087348 */ /* 0x000fea0003c00000 */
[----:B------:R0:W1:Y:S02]  /*0630*/  SHFL.UP P6, R11, R13, R12, R15 ;  /* 0x0400000c0d0b7389 */ /* 0x00006400000c000f */
[----:B01----:R-:W-:Y:S05]  /*0640*/  ENDCOLLECTIVE ;  /* 0x000000000000791b */ /* 0x003fea0003800000 */
.L_x_5:
[----:B------:R-:W-:Y:S02]  /*0650*/  IMAD.MOV.U32 R12, RZ, RZ, 0x10 ;  /* 0x00000010ff0c7424 */ /* 0x000fe400078e00ff */
[----:B------:R-:W-:-:S05]  /*0660*/  IMAD.MOV.U32 R8, RZ, RZ, R11 ;  /* 0x000000ffff087224 */ /* 0x000fca00078e000b */
[----:B------:R-:W-:-:S04]  /*0670*/  SEL R8, R8, RZ, P2 ;  /* 0x000000ff08087207 */ /* 0x000fc80001000000 */
[----:B------:R-:W-:-:S05]  /*0680*/  IADD3 R8, PT, PT, R9, R8, RZ ;  /* 0x0000000809087210 */ /* 0x000fca0007ffe0ff */
[----:B------:R-:W-:-:S07]  /*0690*/  IMAD.MOV.U32 R13, RZ, RZ, R8 ;  /* 0x000000ffff0d7224 */ /* 0x000fce00078e0008 */
[----:B------:R-:W-:Y:S05]  /*06a0*/  WARPSYNC.COLLECTIVE R10, `(.L_x_6) ;  /* 0x000000000a087348 */ /* 0x000fea0003c00000 */
[----:B------:R0:W1:Y:S02]  /*06b0*/  SHFL.UP P6, R11, R13, R12, R15 ;  /* 0x0400000c0d0b7389 */ /* 0x00006400000c000f */
[----:B01----:R-:W-:Y:S05]  /*06c0*/  ENDCOLLECTIVE ;  /* 0x000000000000791b */ /* 0x003fea0003800000 */
.L_x_6:
[----:B------:R-:W-:Y:S01]  /*06d0*/  IMAD.MOV.U32 R4, RZ, RZ, R11 ;  /* 0x000000ffff047224 */ /* 0x000fe200078e000b */
[----:B------:R-:W-:Y:S06]  /*06e0*/  BRA `(.L_x_7) ;  /* 0xfffffffc00287947 */ /* 0x000fec000383ffff */
.L_x_8:
[----:B------:R-:W-:-:S00]  /*06f0*/  BRA `(.L_x_8) ;  /* 0xfffffffc00fc7947 */ /* 0x000fc0000383ffff */
[----:B------:R-:W-:-:S00]  /*0700*/  NOP ;  /* 0x0000000000007918 */ /* 0x000fc00000000000 */
[----:B------:R-:W-:-:S00]  /*0710*/  NOP ;  /* 0x0000000000007918 */ /* 0x000fc00000000000 */
[----:B------:R-:W-:-:S00]  /*0720*/  NOP ;  /* 0x0000000000007918 */ /* 0x000fc00000000000 */
[----:B------:R-:W-:-:S00]  /*0730*/  NOP ;  /* 0x0000000000007918 */ /* 0x000fc00000000000 */
[----:B------:R-:W-:-:S00]  /*0740*/  NOP ;  /* 0x0000000000007918 */ /* 0x000fc00000000000 */
[----:B------:R-:W-:-:S00]  /*0750*/  NOP ;  /* 0x0000000000007918 */ /* 0x000fc00000000000 */
[----:B------:R-:W-:-:S00]  /*0760*/  NOP ;  /* 0x0000000000007918 */ /* 0x000fc00000000000 */
[----:B------:R-:W-:-:S00]  /*0770*/  NOP ;  /* 0x0000000000007918 */ /* 0x000fc00000000000 */
.L_x_12:


//--------------------- .text._Z11kogge_stonePKiPii --------------------------
	.section	.text._Z11kogge_stonePKiPii,"ax",@progbits
	.align	128
        .global         _Z11kogge_stonePKiPii
        .type           _Z11kogge_stonePKiPii,@function
        .size           _Z11kogge_stonePKiPii,(.L_x_13 - _Z11kogge_stonePKiPii)
        .other          _Z11kogge_stonePKiPii,@"STO_CUDA_ENTRY STV_DEFAULT"
_Z11kogge_stonePKiPii:
.text._Z11kogge_stonePKiPii:
[----:B------:R-:W-:Y:S01]  /*0000*/  LDC R1, c[0x0][0x37c] ;  /* 0x0000df00ff017b82 */ /* 0x000fe20000000800 */
[----:B------:R-:W0:Y:S01]  /*0010*/  S2R R11, SR_TID.X ;  /* 0x00000000000b7919 */ /* 0x000e220000002100 */
[----:B------:R-:W0:Y:S01]  /*0020*/  LDCU UR8, c[0x0][0x360] ;  /* 0x00006c00ff0877ac */ /* 0x000e220008000800 */
[----:B------:R-:W0:Y:S01]  /*0030*/  S2R R0, SR_CTAID.X ;  /* 0x0000000000007919 */ /* 0x000e220000002500 */
[----:B------:R-:W1:Y:S01]  /*0040*/  LDCU UR4, c[0x0][0x390] ;  /* 0x00007200ff0477ac */ /* 0x000e620008000800 */
[----:B------:R-:W2:Y:S01]  /*0050*/  LDCU.64 UR6, c[0x0][0x358] ;  /* 0x00006b00ff0677ac */ /* 0x000ea20008000a00 */
[----:B0-----:R-:W-:Y:S02]  /*0060*/  IMAD R5, R0, UR8, R11 ;  /* 0x0000000800057c24 */ /* 0x001fe4000f8e020b */
[----:B------:R-:W-:-:S03]  /*0070*/  IMAD.MOV.U32 R0, RZ, RZ, RZ ;  /* 0x000000ffff007224 */ /* 0x000fc600078e00ff */
[----:B-1----:R-:W-:-:S13]  /*0080*/  ISETP.GE.AND P0, PT, R5, UR4, PT ;  /* 0x0000000405007c0c */ /* 0x002fda000bf06270 */
[----:B------:R-:W0:Y:S02]  /*0090*/  @!P0 LDC.64 R2, c[0x0][0x380] ;  /* 0x0000e000ff028b82 */ /* 0x000e240000000a00 */
[----:B0-----:R-:W-:-:S05]  /*00a0*/  @!P0 IMAD.WIDE R2, R5, 0x4, R2 ;  /* 0x0000000405028825 */ /* 0x001fca00078e0202 */
[----:B--2---:R-:W2:Y:S01]  /*00b0*/  @!P0 LDG.E.CONSTANT R0, desc[UR6][R2.64] ;  /* 0x0000000602008981 */ /* 0x004ea2000c1e9900 */
[----:B------:R-:W0:Y:S01]  /*00c0*/  S2UR UR5, SR_CgaCtaId ;  /* 0x00000000000579c3 */ /* 0x000e220000008800 */
[----:B------:R-:W-:Y:S01]  /*00d0*/  UMOV UR4, 0x400 ;  /* 0x0000040000047882 */ /* 0x000fe20000000000 */
[----:B------:R-:W-:Y:S01]  /*00e0*/  UISETP.GE.U32.AND UP0, UPT, UR8, 0x2, UPT ;  /* 0x000000020800788c */ /* 0x000fe2000bf06070 */
[----:B------:R-:W-:Y:S01]  /*00f0*/  IMAD.MOV.U32 R4, RZ, RZ, RZ ;  /* 0x000000ffff047224 */ /* 0x000fe200078e00ff */
[----:B0-----:R-:W-:-:S06]  /*0100*/  ULEA UR4, UR5, UR4, 0x18 ;  /* 0x0000000405047291 */ /* 0x001fcc000f8ec0ff */
[----:B------:R-:W-:-:S05]  /*0110*/  LEA R7, R11, UR4, 0x2 ;  /* 0x000000040b077c11 */ /* 0x000fca000f8e10ff */
[----:B--2---:R0:W-:Y:S01]  /*0120*/  STS [R7], R0 ;  /* 0x0000000007007388 */ /* 0x0041e20000000800 */
[----:B------:R-:W-:Y:S06]  /*0130*/  BAR.SYNC.DEFER_BLOCKING 0x0 ;  /* 0x0000000000007b1d */ /* 0x000fec0000010000 */
[----:B------:R-:W-:Y:S05]  /*0140*/  BRA.U !UP0, `(.L_x_9) ;  /* 0x00000001084c7547 */ /* 0x000fea000b800000 */
[----:B0-----:R-:W-:Y:S02]  /*0150*/  HFMA2 R0, -RZ, RZ, 0, 0 ;  /* 0x00000000ff007431 */ /* 0x001fe400000001ff */
[----:B------:R-:W-:Y:S01]  /*0160*/  IMAD.U32 R2, RZ, RZ, UR8 ;  /* 0x00000008ff027e24 */ /* 0x000fe2000f8e00ff */
[----:B------:R-:W-:-:S06]  /*0170*/  UMOV UR5, 0x1 ;  /* 0x0000000100057882 */ /* 0x000fcc0000000000 */
.L_x_10:
[----:B------:R-:W-:Y:S02]  /*0180*/  ISETP.GE.U32.AND P0, PT, R11, UR5, PT ;  /* 0x000000050b007c0c */ /* 0x000fe4000bf06070 */
[----:B------:R-:W-:-:S05]  /*0190*/  LEA R3, R0, R7, 0x2 ;  /* 0x0000000700037211 */ /* 0x000fca00078e10ff */
[----:B-1----:R-:W-:Y:S06]  /*01a0*/  LDS R9, [R3] ;  /* 0x0000000003097984 */ /* 0x002fec0000000800 */
[----:B------:R-:W-:Y:S01]  /*01b0*/  @P0 IADD3 R4, PT, PT, R0, -UR5, R11 ;  /* 0x8000000500040c10 */ /* 0x000fe2000fffe00b */
[----:B------:R-:W-:-:S03]  /*01c0*/  USHF.L.U32 UR5, UR5, 0x1, URZ ;  /* 0x0000000105057899 */ /* 0x000fc600080006ff */
[----:B------:R-:W-:Y:S01]  /*01d0*/  @P0 LEA R6, R4, UR4, 0x2 ;  /* 0x0000000404060c11 */ /* 0x000fe2000f8e10ff */
[----:B------:R-:W-:Y:S01]  /*01e0*/  IMAD.MOV.U32 R4, RZ, RZ, R2 ;  /* 0x000000ffff047224 */ /* 0x000fe200078e0002 */
[----:B------:R-:W-:Y:S01]  /*01f0*/  UISETP.GE.U32.AND UP0, UPT, UR5, UR8, UPT ;  /* 0x000000080500728c */ /* 0x000fe2000bf06070 */
[----:B------:R-:W-:Y:S02]  /*0200*/  MOV R2, R0 ;  /* 0x0000000000027202 */ /* 0x000fe40000000f00 */
[----:B------:R-:W-:Y:S01]  /*0210*/  IMAD.MOV.U32 R0, RZ, RZ, R4 ;  /* 0x000000ffff007224 */ /* 0x000fe200078e0004 */
[----:B------:R-:W0:Y:S01]  /*0220*/  @P0 LDS R6, [R6] ;  /* 0x0000000006060984 */ /* 0x000e220000000800 */
[----:B------:R-:W-:Y:S01]  /*0230*/  LEA R8, R4, R7, 0x2 ;  /* 0x0000000704087211 */ /* 0x000fe200078e10ff */
[----:B0-----:R-:W-:-:S05]  /*0240*/  @P0 IMAD.IADD R9, R9, 0x1, R6 ;  /* 0x0000000109090824 */ /* 0x001fca00078e0206 */
[----:B------:R1:W-:Y:S01]  /*0250*/  STS [R8], R9 ;  /* 0x0000000908007388 */ /* 0x0003e20000000800 */
[----:B------:R-:W-:Y:S06]  /*0260*/  BAR.SYNC.DEFER_BLOCKING 0x0 ;  /* 0x0000000000007b1d */ /* 0x000fec0000010000 */
[----:B------:R-:W-:Y:S05]  /*0270*/  BRA.U !UP0, `(.L_x_10) ;  /* 0xfffffffd08c07547 */ /* 0x000fea000b83ffff */
.L_x_9:
[----:B------:R-:W2:Y:S02]  /*0280*/  LDCU UR4, c[0x0][0x390] ;  /* 0x00007200ff0477ac */ /* 0x000ea40008000800 */
[----:B--2---:R-:W-:-:S13]  /*0290*/  ISETP.GE.AND P0, PT, R5, UR4, PT ;  /* 0x0000000405007c0c */ /* 0x004fda000bf06270 */
[----:B------:R-:W-:Y:S05]  /*02a0*/  @P0 EXIT ;  /* 0x000000000000094d */ /* 0x000fea0003800000 */
[----:B------:R-:W-:Y:S01]  /*02b0*/  LEA R4, R4, R7, 0x2 ;  /* 0x0000000704047211 */ /* 0x000fe200078e10ff */
[----:B------:R-:W2:Y:S04]  /*02c0*/  LDC.64 R2, c[0x0][0x388] ;  /* 0x0000e200ff027b82 */ /* 0x000ea80000000a00 */
[----:B0-----:R-:W0:Y:S01]  /*02d0*/  LDS R7, [R4] ;  /* 0x0000000004077984 */ /* 0x001e220000000800 */
[----:B--2---:R-:W-:-:S05]  /*02e0*/  IMAD.WIDE R2, R5, 0x4, R2 ;  /* 0x0000000405027825 */ /* 0x004fca00078e0202 */
[----:B0-----:R-:W-:Y:S01]  /*02f0*/  STG.E desc[UR6][R2.64], R7 ;  /* 0x0000000702007986 */ /* 0x001fe2000c101906 */
[----:B------:R-:W-:Y:S05]  /*0300*/  EXIT ;  /* 0x000000000000794d */ /* 0x000fea0003800000 */
.L_x_11:
        /* <DEDUP_REMOVED lines=15> */
.L_x_13:


//--------------------- .nv.shared._Z16warp_kogge_stonePKiPii --------------------------
	.section	.nv.shared._Z16warp_kogge_stonePKiPii,"aw",@nobits
	.sectionflags	@""
	.align	4
.nv.shared._Z16warp_kogge_stonePKiPii:
	.zero		1152


//--------------------- .nv.shared.reserved.0     --------------------------
	.section	.nv.shared.reserved.0,"aw",@nobits
	.weak		__nv_reservedSMEM_offset_0_alias
	.size		__nv_reservedSMEM_offset_0_alias, 0, 64
	.other		__nv_reservedSMEM_offset_0_alias,@"STO_CUDA_RESERVED_SHARED STV_DEFAULT"
__nv_reservedSMEM_offset_0_alias:
	.zero		0
	.zero		64


//--------------------- .nv.shared._Z11kogge_stonePKiPii --------------------------
	.section	.nv.shared._Z11kogge_stonePKiPii,"aw",@nobits
	.sectionflags	@""
	.align	4
.nv.shared._Z11kogge_stonePKiPii:
	.zero		9216


//--------------------- .nv.constant0._Z16warp_kogge_stonePKiPii --------------------------
	.section	.nv.constant0._Z16warp_kogge_stonePKiPii,"a",@progbits
	.sectionflags	@""
	.align	4
.nv.constant0._Z16warp_kogge_stonePKiPii:
	.zero		916


//--------------------- .nv.constant0._Z11kogge_stonePKiPii --------------------------
	.section	.nv.constant0._Z11kogge_stonePKiPii,"a",@progbits
	.sectionflags	@""
	.align	4
.nv.constant0._Z11kogge_stonePKiPii:
	.zero		916


//--------------------- SYMBOLS --------------------------

	.type		.nv.reservedSmem.offset0,@object
	.size		.nv.reservedSmem.offset0,0x4
	.type		.nv.reservedSmem.cap,@object
	.size		.nv.reservedSmem.cap,0x4
